//
// Generated by NVIDIA NVVM Compiler
//
// Compiler Build ID: CL-36424714
// Cuda compilation tools, release 13.0, V13.0.88
// Based on NVVM 20.0.0
//

.version 9.0
.target sm_100
.address_size 64

	// .globl	_Z13stress_kernelPf
.global .align 4 .b8 __cudart_i2opi_f[24] = {65, 144, 67, 60, 153, 149, 98, 219, 192, 221, 52, 245, 209, 87, 39, 252, 41, 21, 68, 78, 110, 131, 249, 162};

.visible .entry _Z13stress_kernelPf(
	.param .u64 .ptr .align 1 _Z13stress_kernelPf_param_0
)
{
	.local .align 4 .b8 	__local_depot0[28];
	.reg .b64 	%SP;
	.reg .b64 	%SPL;
	.reg .pred 	%p<18>;
	.reg .b32 	%r<87>;
	.reg .b32 	%f<51>;
	.reg .b64 	%rd<42>;
	.reg .b64 	%fd<5>;

	mov.u64 	%SPL, __local_depot0;
	ld.param.u64 	%rd13, [_Z13stress_kernelPf_param_0];
	add.u64 	%rd1, %SPL, 0;
	add.u64 	%rd2, %SPL, 0;
	mov.u32 	%r32, %ctaid.x;
	mov.u32 	%r33, %ntid.x;
	mov.u32 	%r34, %tid.x;
	mad.lo.s32 	%r1, %r32, %r33, %r34;
	cvt.rn.f32.s32 	%f48, %r1;
	mov.b32 	%r78, 0;
	mov.u64 	%rd26, __cudart_i2opi_f;
$L__BB0_1:
	mul.f32 	%f13, %f48, 0f3F22F983;
	cvt.rni.s32.f32 	%r86, %f13;
	cvt.rn.f32.s32 	%f14, %r86;
	fma.rn.f32 	%f15, %f14, 0fBFC90FDA, %f48;
	fma.rn.f32 	%f16, %f14, 0fB3A22168, %f15;
	fma.rn.f32 	%f50, %f14, 0fA7C234C5, %f16;
	abs.f32 	%f4, %f48;
	setp.ltu.f32 	%p1, %f4, 0f47CE4780;
	mov.u32 	%r82, %r86;
	mov.f32 	%f49, %f50;
	@%p1 bra 	$L__BB0_9;
	setp.neu.f32 	%p2, %f4, 0f7F800000;
	@%p2 bra 	$L__BB0_4;
	mov.f32 	%f19, 0f00000000;
	mul.rn.f32 	%f49, %f48, %f19;
	mov.b32 	%r82, 0;
	bra.uni 	$L__BB0_9;
$L__BB0_4:
	mov.b32 	%r4, %f48;
	shl.b32 	%r36, %r4, 8;
	or.b32  	%r5, %r36, -2147483648;
	mov.b64 	%rd40, 0;
	mov.b32 	%r79, 0;
	mov.u64 	%rd38, %rd26;
	mov.u64 	%rd39, %rd2;
$L__BB0_5:
	.pragma "nounroll";
	ld.global.nc.u32 	%r37, [%rd38];
	mad.wide.u32 	%rd18, %r37, %r5, %rd40;
	shr.u64 	%rd40, %rd18, 32;
	st.local.u32 	[%rd39], %rd18;
	add.s32 	%r79, %r79, 1;
	add.s64 	%rd39, %rd39, 4;
	add.s64 	%rd38, %rd38, 4;
	setp.ne.s32 	%p3, %r79, 6;
	@%p3 bra 	$L__BB0_5;
	shr.u32 	%r38, %r4, 23;
	st.local.u32 	[%rd2+24], %rd40;
	and.b32  	%r8, %r38, 31;
	and.b32  	%r39, %r38, 224;
	add.s32 	%r40, %r39, -128;
	shr.u32 	%r41, %r40, 5;
	mul.wide.u32 	%rd19, %r41, 4;
	sub.s64 	%rd9, %rd2, %rd19;
	ld.local.u32 	%r80, [%rd9+24];
	ld.local.u32 	%r81, [%rd9+20];
	setp.eq.s32 	%p4, %r8, 0;
	@%p4 bra 	$L__BB0_8;
	shf.l.wrap.b32 	%r80, %r81, %r80, %r8;
	ld.local.u32 	%r42, [%rd9+16];
	shf.l.wrap.b32 	%r81, %r42, %r81, %r8;
$L__BB0_8:
	shr.u32 	%r43, %r80, 30;
	shf.l.wrap.b32 	%r44, %r81, %r80, 2;
	shl.b32 	%r45, %r81, 2;
	shr.u32 	%r46, %r44, 31;
	add.s32 	%r47, %r46, %r43;
	neg.s32 	%r48, %r47;
	setp.lt.s32 	%p5, %r4, 0;
	selp.b32 	%r82, %r48, %r47, %p5;
	xor.b32  	%r49, %r44, %r4;
	shr.s32 	%r50, %r44, 31;
	xor.b32  	%r51, %r50, %r44;
	xor.b32  	%r52, %r50, %r45;
	cvt.u64.u32 	%rd20, %r51;
	shl.b64 	%rd21, %rd20, 32;
	cvt.u64.u32 	%rd22, %r52;
	or.b64  	%rd23, %rd21, %rd22;
	cvt.rn.f64.s64 	%fd1, %rd23;
	mul.f64 	%fd2, %fd1, 0d3BF921FB54442D19;
	cvt.rn.f32.f64 	%f17, %fd2;
	neg.f32 	%f18, %f17;
	setp.lt.s32 	%p6, %r49, 0;
	selp.f32 	%f49, %f18, %f17, %p6;
$L__BB0_9:
	setp.ltu.f32 	%p7, %f4, 0f47CE4780;
	mul.rn.f32 	%f20, %f49, %f49;
	and.b32  	%r54, %r82, 1;
	setp.eq.b32 	%p8, %r54, 1;
	selp.f32 	%f21, 0f3F800000, %f49, %p8;
	fma.rn.f32 	%f22, %f20, %f21, 0f00000000;
	fma.rn.f32 	%f23, %f20, 0f37CBAC00, 0fBAB607ED;
	selp.f32 	%f24, %f23, 0fB94D4153, %p8;
	selp.f32 	%f25, 0f3D2AAABB, 0f3C0885E4, %p8;
	fma.rn.f32 	%f26, %f24, %f20, %f25;
	selp.f32 	%f27, 0fBEFFFFFF, 0fBE2AAAA8, %p8;
	fma.rn.f32 	%f28, %f26, %f20, %f27;
	fma.rn.f32 	%f29, %f28, %f22, %f21;
	and.b32  	%r55, %r82, 2;
	setp.eq.s32 	%p9, %r55, 0;
	mov.f32 	%f30, 0f00000000;
	sub.f32 	%f31, %f30, %f29;
	selp.f32 	%f8, %f29, %f31, %p9;
	@%p7 bra 	$L__BB0_17;
	setp.neu.f32 	%p10, %f4, 0f7F800000;
	@%p10 bra 	$L__BB0_12;
	mov.f32 	%f34, 0f00000000;
	mul.rn.f32 	%f50, %f48, %f34;
	mov.b32 	%r86, 0;
	bra.uni 	$L__BB0_17;
$L__BB0_12:
	mov.b32 	%r17, %f48;
	shl.b32 	%r57, %r17, 8;
	or.b32  	%r18, %r57, -2147483648;
	mov.b64 	%rd41, 0;
	mov.b32 	%r83, 0;
$L__BB0_13:
	.pragma "nounroll";
	mul.wide.u32 	%rd25, %r83, 4;
	add.s64 	%rd27, %rd26, %rd25;
	ld.global.nc.u32 	%r58, [%rd27];
	mad.wide.u32 	%rd28, %r58, %r18, %rd41;
	shr.u64 	%rd41, %rd28, 32;
	add.s64 	%rd29, %rd1, %rd25;
	st.local.u32 	[%rd29], %rd28;
	add.s32 	%r83, %r83, 1;
	setp.ne.s32 	%p11, %r83, 6;
	@%p11 bra 	$L__BB0_13;
	shr.u32 	%r59, %r17, 23;
	st.local.u32 	[%rd1+24], %rd41;
	and.b32  	%r21, %r59, 31;
	and.b32  	%r60, %r59, 224;
	add.s32 	%r61, %r60, -128;
	shr.u32 	%r62, %r61, 5;
	mul.wide.u32 	%rd30, %r62, 4;
	sub.s64 	%rd12, %rd1, %rd30;
	ld.local.u32 	%r84, [%rd12+24];
	ld.local.u32 	%r85, [%rd12+20];
	setp.eq.s32 	%p12, %r21, 0;
	@%p12 bra 	$L__BB0_16;
	shf.l.wrap.b32 	%r84, %r85, %r84, %r21;
	ld.local.u32 	%r63, [%rd12+16];
	shf.l.wrap.b32 	%r85, %r63, %r85, %r21;
$L__BB0_16:
	shr.u32 	%r64, %r84, 30;
	shf.l.wrap.b32 	%r65, %r85, %r84, 2;
	shl.b32 	%r66, %r85, 2;
	shr.u32 	%r67, %r65, 31;
	add.s32 	%r68, %r67, %r64;
	neg.s32 	%r69, %r68;
	setp.lt.s32 	%p13, %r17, 0;
	selp.b32 	%r86, %r69, %r68, %p13;
	xor.b32  	%r70, %r65, %r17;
	shr.s32 	%r71, %r65, 31;
	xor.b32  	%r72, %r71, %r65;
	xor.b32  	%r73, %r71, %r66;
	cvt.u64.u32 	%rd31, %r72;
	shl.b64 	%rd32, %rd31, 32;
	cvt.u64.u32 	%rd33, %r73;
	or.b64  	%rd34, %rd32, %rd33;
	cvt.rn.f64.s64 	%fd3, %rd34;
	mul.f64 	%fd4, %fd3, 0d3BF921FB54442D19;
	cvt.rn.f32.f64 	%f32, %fd4;
	neg.f32 	%f33, %f32;
	setp.lt.s32 	%p14, %r70, 0;
	selp.f32 	%f50, %f33, %f32, %p14;
$L__BB0_17:
	add.s32 	%r75, %r86, 1;
	mul.rn.f32 	%f35, %f50, %f50;
	and.b32  	%r76, %r86, 1;
	setp.eq.b32 	%p15, %r76, 1;
	selp.f32 	%f36, %f50, 0f3F800000, %p15;
	fma.rn.f32 	%f37, %f35, %f36, 0f00000000;
	fma.rn.f32 	%f38, %f35, 0f37CBAC00, 0fBAB607ED;
	selp.f32 	%f39, 0fB94D4153, %f38, %p15;
	selp.f32 	%f40, 0f3C0885E4, 0f3D2AAABB, %p15;
	fma.rn.f32 	%f41, %f39, %f35, %f40;
	selp.f32 	%f42, 0fBE2AAAA8, 0fBEFFFFFF, %p15;
	fma.rn.f32 	%f43, %f41, %f35, %f42;
	fma.rn.f32 	%f44, %f43, %f37, %f36;
	and.b32  	%r77, %r75, 2;
	setp.eq.s32 	%p16, %r77, 0;
	mov.f32 	%f45, 0f00000000;
	sub.f32 	%f46, %f45, %f44;
	selp.f32 	%f47, %f44, %f46, %p16;
	add.f32 	%f48, %f8, %f47;
	add.s32 	%r78, %r78, 1;
	setp.ne.s32 	%p17, %r78, 1000000;
	@%p17 bra 	$L__BB0_1;
	cvta.to.global.u64 	%rd35, %rd13;
	mul.wide.s32 	%rd36, %r1, 4;
	add.s64 	%rd37, %rd35, %rd36;
	st.global.f32 	[%rd37], %f48;
	ret;

}


// ===== COMPILED SASS (sm_100) =====

	.target	sm_100

	.elftype	@"ET_EXEC"


//--------------------- .note.nv.tkinfo           --------------------------
	.section	.note.nv.tkinfo,"",@"SHT_NOTE"
	.sectionflags	@"SHF_NOTE_NV_TKINFO"
	.tkinfo
        /*0018*/ 	.word	0x00000002
        /*0030*/ 	.string	""
        /*0030*/ 	.string	"ptxas"
        /*0030*/ 	.string	"Cuda compilation tools, release 13.0, V13.0.88"
        /*0030*/ 	.string	"Build cuda_13.0.r13.0/compiler.36424714_0"
        /*0030*/ 	.string	"-arch sm_100 -m 64 "



//--------------------- .note.nv.cuinfo           --------------------------
	.section	.note.nv.cuinfo,"",@"SHT_NOTE"
	.sectionflags	@"SHF_NOTE_NV_CUINFO"
        /*0018*/ 	.short	0x0002
        /*001a*/ 	.short	0x0064
        /*001c*/ 	.short	0x0082
	.zero		2


//--------------------- .nv.info                  --------------------------
	.section	.nv.info,"",@"SHT_CUDA_INFO"
	.align	4


	//----- nvinfo : EIATTR_REGCOUNT
	.align		4
        /*0000*/ 	.byte	0x04, 0x2f
        /*0002*/ 	.short	(.L_2 - .L_1)
	.align		4
.L_1:
        /*0004*/ 	.word	index@(_Z13stress_kernelPf)
        /*0008*/ 	.word	0x0000001c


	//----- nvinfo : EIATTR_FRAME_SIZE
	.align		4
.L_2:
        /*000c*/ 	.byte	0x04, 0x11
        /*000e*/ 	.short	(.L_4 - .L_3)
	.align		4
.L_3:
        /*0010*/ 	.word	index@(_Z13stress_kernelPf)
        /*0014*/ 	.word	0x00000000


	//----- nvinfo : EIATTR_MIN_STACK_SIZE
	.align		4
.L_4:
        /*0018*/ 	.byte	0x04, 0x12
        /*001a*/ 	.short	(.L_6 - .L_5)
	.align		4
.L_5:
        /*001c*/ 	.word	index@(_Z13stress_kernelPf)
        /*0020*/ 	.word	0x00000000
.L_6:


//--------------------- .nv.compat                --------------------------
	.section	.nv.compat,"",@"SHT_CUDA_COMPAT_INFO"
	.align	4
        /*0000*/ 	.byte	0x02, 0x09, 0x00, 0x00, 0x02, 0x02, 0x01, 0x00, 0x02, 0x05, 0x05, 0x00, 0x03, 0x07, 0x01, 0x01
        /*0010*/ 	.byte	0x02, 0x03, 0x00, 0x00, 0x02, 0x06, 0x01, 0x00, 0x04, 0x0b, 0x08, 0x00, 0x01, 0x00, 0x00, 0x00
        /*0020*/ 	.byte	0x00, 0x00, 0x00, 0x00


//--------------------- .nv.info._Z13stress_kernelPf --------------------------
	.section	.nv.info._Z13stress_kernelPf,"",@"SHT_CUDA_INFO"
	.sectionflags	@""
	.align	4


	//----- nvinfo : EIATTR_CUDA_API_VERSION
	.align		4
        /*0000*/ 	.byte	0x04, 0x37
        /*0002*/ 	.short	(.L_8 - .L_7)
.L_7:
        /*0004*/ 	.word	0x00000082


	//----- nvinfo : EIATTR_KPARAM_INFO
	.align		4
.L_8:
        /*0008*/ 	.byte	0x04, 0x17
        /*000a*/ 	.short	(.L_10 - .L_9)
.L_9:
        /*000c*/ 	.word	0x00000000
        /*0010*/ 	.short	0x0000
        /*0012*/ 	.short	0x0000
        /*0014*/ 	.byte	0x00, 0xf5, 0x21, 0x00


	//----- nvinfo : EIATTR_SPARSE_MMA_MASK
	.align		4
.L_10:
        /*0018*/ 	.byte	0x03, 0x50
        /*001a*/ 	.short	0x0000


	//----- nvinfo : EIATTR_MAXREG_COUNT
	.align		4
        /*001c*/ 	.byte	0x03, 0x1b
        /*001e*/ 	.short	0x00ff


	//----- nvinfo : EIATTR_MERCURY_ISA_VERSION
	.align		4
        /*0020*/ 	.byte	0x03, 0x5f
        /*0022*/ 	.short	0x0101


	//----- nvinfo : EIATTR_VRC_CTA_INIT_COUNT
	.align		4
        /*0024*/ 	.byte	0x02, 0x4a
	.zero		1
	.zero		1


	//----- nvinfo : EIATTR_EXIT_INSTR_OFFSETS
	.align		4
        /*0028*/ 	.byte	0x04, 0x1c
        /*002a*/ 	.short	(.L_12 - .L_11)


	//   ....[0]....
.L_11:
        /*002c*/ 	.word	0x00000fa0


	//----- nvinfo : EIATTR_CRS_STACK_SIZE
	.align		4
.L_12:
        /*0030*/ 	.byte	0x04, 0x1e
        /*0032*/ 	.short	(.L_14 - .L_13)
.L_13:
        /*0034*/ 	.word	0x00000000


	//----- nvinfo : EIATTR_CBANK_PARAM_SIZE
	.align		4
.L_14:
        /*0038*/ 	.byte	0x03, 0x19
        /*003a*/ 	.short	0x0008


	//----- nvinfo : EIATTR_PARAM_CBANK
	.align		4
        /*003c*/ 	.byte	0x04, 0x0a
        /*003e*/ 	.short	(.L_16 - .L_15)
	.align		4
.L_15:
        /*0040*/ 	.word	index@(.nv.constant0._Z13stress_kernelPf)
        /*0044*/ 	.short	0x0380
        /*0046*/ 	.short	0x0008


	//----- nvinfo : EIATTR_SW_WAR
	.align		4
.L_16:
        /*0048*/ 	.byte	0x04, 0x36
        /*004a*/ 	.short	(.L_18 - .L_17)
.L_17:
        /*004c*/ 	.word	0x00000008
.L_18:


//--------------------- .nv.callgraph             --------------------------
	.section	.nv.callgraph,"",@"SHT_CUDA_CALLGRAPH"
	.align	4
	.sectionentsize	8
	.align		4
        /*0000*/ 	.word	0x00000000
	.align		4
        /*0004*/ 	.word	0xffffffff
	.align		4
        /*0008*/ 	.word	0x00000000
	.align		4
        /*000c*/ 	.word	0xfffffffe
	.align		4
        /*0010*/ 	.word	0x00000000
	.align		4
        /*0014*/ 	.word	0xfffffffd
	.align		4
        /*0018*/ 	.word	0x00000000
	.align		4
        /*001c*/ 	.word	0xfffffffc


//--------------------- .nv.constant4             --------------------------
	.section	.nv.constant4,"a",@progbits
	.align	8
	.align		8
.nv.constant4:
        /*0000*/ 	.dword	__cudart_i2opi_f


//--------------------- .text._Z13stress_kernelPf --------------------------
	.section	.text._Z13stress_kernelPf,"ax",@progbits
	.align	128
        .global         _Z13stress_kernelPf
        .type           _Z13stress_kernelPf,@function
        .size           _Z13stress_kernelPf,(.L_x_12 - _Z13stress_kernelPf)
        .other          _Z13stress_kernelPf,@"STO_CUDA_ENTRY STV_DEFAULT"
_Z13stress_kernelPf:
.text._Z13stress_kernelPf:
[----:B------:R-:W-:Y:S01]  /*0000*/  LDC R1, c[0x0][0x37c] ;  /* 0x0000df00ff017b82 */ /* 0x000fe20000000800 */
[----:B------:R-:W0:Y:S07]  /*0010*/  S2R R0, SR_TID.X ;  /* 0x0000000000007919 */ /* 0x000e2e0000002100 */
[----:B------:R-:W0:Y:S01]  /*0020*/  S2UR UR4, SR_CTAID.X ;  /* 0x00000000000479c3 */ /* 0x000e220000002500 */
[----:B------:R-:W1:Y:S07]  /*0030*/  LDCU.64 UR8, c[0x0][0x358] ;  /* 0x00006b00ff0877ac */ /* 0x000e6e0008000a00 */
[----:B------:R-:W0:Y:S02]  /*0040*/  LDC R5, c[0x0][0x360] ;  /* 0x0000d800ff057b82 */ /* 0x000e240000000800 */
[----:B0-----:R-:W-:Y:S01]  /*0050*/  IMAD R5, R5, UR4, R0 ;  /* 0x0000000405057c24 */ /* 0x001fe2000f8e0200 */
[----:B------:R-:W-:-:S04]  /*0060*/  UMOV UR4, URZ ;  /* 0x000000ff00047c82 */ /* 0x000fc80008000000 */
[----:B-1----:R-:W-:-:S07]  /*0070*/  I2FP.F32.S32 R11, R5 ;  /* 0x00000005000b7245 */ /* 0x002fce0000201400 */
.L_x_10:
[C---:B------:R-:W-:Y:S01]  /*0080*/  FMUL R0, R11.reuse, 0.63661974668502807617 ;  /* 0x3f22f9830b007820 */ /* 0x040fe20000400000 */
[----:B------:R-:W-:Y:S01]  /*0090*/  FSETP.GE.AND P0, PT, |R11|, 105615, PT ;  /* 0x47ce47800b00780b */ /* 0x000fe20003f06200 */
[----:B------:R-:W-:Y:S04]  /*00a0*/  BSSY.RECONVERGENT B0, `(.L_x_0) ;  /* 0x0000069000007945 */ /* 0x000fe80003800200 */
[----:B------:R-:W0:Y:S02]  /*00b0*/  F2I.NTZ R0, R0 ;  /* 0x0000000000007305 */ /* 0x000e240000203100 */
[----:B0-----:R-:W-:-:S05]  /*00c0*/  I2FP.F32.S32 R2, R0 ;  /* 0x0000000000027245 */ /* 0x001fca0000201400 */
[----:B------:R-:W-:-:S04]  /*00d0*/  FFMA R3, R2, -1.5707962512969970703, R11 ;  /* 0xbfc90fda02037823 */ /* 0x000fc8000000000b */
[----:B------:R-:W-:-:S04]  /*00e0*/  FFMA R3, R2, -7.5497894158615963534e-08, R3 ;  /* 0xb3a2216802037823 */ /* 0x000fc80000000003 */
[----:B------:R-:W-:Y:S01]  /*00f0*/  FFMA R2, R2, -5.3903029534742383927e-15, R3 ;  /* 0xa7c234c502027823 */ /* 0x000fe20000000003 */
[----:B------:R-:W-:-:S03]  /*0100*/  IMAD.MOV.U32 R3, RZ, RZ, R0 ;  /* 0x000000ffff037224 */ /* 0x000fc600078e0000 */
[----:B------:R-:W-:Y:S01]  /*0110*/  IMAD.MOV.U32 R8, RZ, RZ, R2 ;  /* 0x000000ffff087224 */ /* 0x000fe200078e0002 */
[----:B------:R-:W-:Y:S06]  /*0120*/  @!P0 BRA `(.L_x_1) ;  /* 0x0000000400808947 */ /* 0x000fec0003800000 */
[----:B------:R-:W-:-:S13]  /*0130*/  FSETP.NEU.AND P0, PT, |R11|, +INF , PT ;  /* 0x7f8000000b00780b */ /* 0x000fda0003f0d200 */
[----:B------:R-:W-:Y:S01]  /*0140*/  @!P0 FMUL R8, RZ, R11 ;  /* 0x0000000bff088220 */ /* 0x000fe20000400000 */
[----:B------:R-:W-:Y:S01]  /*0150*/  @!P0 IMAD.MOV.U32 R0, RZ, RZ, RZ ;  /* 0x000000ffff008224 */ /* 0x000fe200078e00ff */
[----:B------:R-:W-:Y:S06]  /*0160*/  @!P0 BRA `(.L_x_1) ;  /* 0x0000000400708947 */ /* 0x000fec0003800000 */
[----:B------:R-:W-:Y:S01]  /*0170*/  IMAD.SHL.U32 R6, R11, 0x100, RZ ;  /* 0x000001000b067824 */ /* 0x000fe200078e00ff */
[----:B------:R-:W0:Y:S01]  /*0180*/  LDCU.64 UR10, c[0x4][URZ] ;  /* 0x01000000ff0a77ac */ /* 0x000e220008000a00 */
[----:B------:R-:W-:Y:S02]  /*0190*/  IMAD.MOV.U32 R0, RZ, RZ, RZ ;  /* 0x000000ffff007224 */ /* 0x000fe400078e00ff */
[----:B------:R-:W-:Y:S01]  /*01a0*/  IMAD.MOV.U32 R10, RZ, RZ, RZ ;  /* 0x000000ffff0a7224 */ /* 0x000fe200078e00ff */
[----:B------:R-:W-:Y:S01]  /*01b0*/  LOP3.LUT R13, R6, 0x80000000, RZ, 0xfc, !PT ;  /* 0x80000000060d7812 */ /* 0x000fe200078efcff */
[----:B------:R-:W-:Y:S01]  /*01c0*/  UMOV UR6, URZ ;  /* 0x000000ff00067c82 */ /* 0x000fe20008000000 */
[----:B------:R-:W-:-:S05]  /*01d0*/  UMOV UR5, URZ ;  /* 0x000000ff00057c82 */ /* 0x000fca0008000000 */
.L_x_2:
[----:B0-----:R-:W-:Y:S01]  /*01e0*/  IMAD.U32 R8, RZ, RZ, UR10 ;  /* 0x0000000aff087e24 */ /* 0x001fe2000f8e00ff */
[----:B------:R-:W-:-:S05]  /*01f0*/  MOV R9, UR11 ;  /* 0x0000000b00097c02 */ /* 0x000fca0008000f00 */
[----:B------:R-:W2:Y:S01]  /*0200*/  LDG.E.CONSTANT R6, desc[UR8][R8.64] ;  /* 0x0000000808067981 */ /* 0x000ea2000c1e9900 */
[----:B------:R-:W-:Y:S01]  /*0210*/  UIADD3 UR5, UPT, UPT, UR5, 0x1, URZ ;  /* 0x0000000105057890 */ /* 0x000fe2000fffe0ff */
[C---:B------:R-:W-:Y:S01]  /*0220*/  ISETP.EQ.AND P0, PT, R10.reuse, RZ, PT ;  /* 0x000000ff0a00720c */ /* 0x040fe20003f02270 */
[----:B------:R-:W-:Y:S01]  /*0230*/  UIADD3 UR10, UP1, UPT, UR10, 0x4, URZ ;  /* 0x000000040a0a7890 */ /* 0x000fe2000ff3e0ff */
[C---:B------:R-:W-:Y:S01]  /*0240*/  ISETP.EQ.AND P1, PT, R10.reuse, 0x4, PT ;  /* 0x000000040a00780c */ /* 0x040fe20003f22270 */
[----:B------:R-:W-:Y:S01]  /*0250*/  UISETP.NE.AND UP0, UPT, UR5, 0x6, UPT ;  /* 0x000000060500788c */ /* 0x000fe2000bf05270 */
[C---:B------:R-:W-:Y:S01]  /*0260*/  ISETP.EQ.AND P2, PT, R10.reuse, 0x8, PT ;  /* 0x000000080a00780c */ /* 0x040fe20003f42270 */
[----:B------:R-:W-:Y:S01]  /*0270*/  UIADD3.X UR11, UPT, UPT, URZ, UR11, URZ, UP1, !UPT ;  /* 0x0000000bff0b7290 */ /* 0x000fe20008ffe4ff */
[C---:B------:R-:W-:Y:S02]  /*0280*/  ISETP.EQ.AND P3, PT, R10.reuse, 0xc, PT ;  /* 0x0000000c0a00780c */ /* 0x040fe40003f62270 */
[----:B------:R-:W-:-:S02]  /*0290*/  ISETP.EQ.AND P4, PT, R10, 0x10, PT ;  /* 0x000000100a00780c */ /* 0x000fc40003f82270 */
[C---:B------:R-:W-:Y:S01]  /*02a0*/  ISETP.EQ.AND P5, PT, R10.reuse, 0x14, PT ;  /* 0x000000140a00780c */ /* 0x040fe20003fa2270 */
[----:B------:R-:W-:Y:S02]  /*02b0*/  VIADD R10, R10, 0x4 ;  /* 0x000000040a0a7836 */ /* 0x000fe40000000000 */
[----:B--2---:R-:W-:-:S03]  /*02c0*/  IMAD.WIDE.U32 R6, R6, R13, RZ ;  /* 0x0000000d06067225 */ /* 0x004fc600078e00ff */
[----:B------:R-:W-:-:S04]  /*02d0*/  IADD3 R6, P6, PT, R6, R0, RZ ;  /* 0x0000000006067210 */ /* 0x000fc80007fde0ff */
[----:B------:R-:W-:Y:S01]  /*02e0*/  IADD3.X R0, PT, PT, R7, UR6, RZ, P6, !PT ;  /* 0x0000000607007c10 */ /* 0x000fe2000b7fe4ff */
[--C-:B------:R-:W-:Y:S02]  /*02f0*/  @P0 IMAD.MOV.U32 R4, RZ, RZ, R6.reuse ;  /* 0x000000ffff040224 */ /* 0x100fe400078e0006 */
[--C-:B------:R-:W-:Y:S02]  /*0300*/  @P1 IMAD.MOV.U32 R19, RZ, RZ, R6.reuse ;  /* 0x000000ffff131224 */ /* 0x100fe400078e0006 */
[--C-:B------:R-:W-:Y:S02]  /*0310*/  @P2 IMAD.MOV.U32 R18, RZ, RZ, R6.reuse ;  /* 0x000000ffff122224 */ /* 0x100fe400078e0006 */
[--C-:B------:R-:W-:Y:S02]  /*0320*/  @P3 IMAD.MOV.U32 R17, RZ, RZ, R6.reuse ;  /* 0x000000ffff113224 */ /* 0x100fe400078e0006 */
[--C-:B------:R-:W-:Y:S02]  /*0330*/  @P4 IMAD.MOV.U32 R16, RZ, RZ, R6.reuse ;  /* 0x000000ffff104224 */ /* 0x100fe400078e0006 */
[----:B------:R-:W-:Y:S01]  /*0340*/  @P5 IMAD.MOV.U32 R15, RZ, RZ, R6 ;  /* 0x000000ffff0f5224 */ /* 0x000fe200078e0006 */
[----:B------:R-:W-:Y:S06]  /*0350*/  BRA.U UP0, `(.L_x_2) ;  /* 0xfffffffd00a07547 */ /* 0x000fec000b83ffff */
[----:B------:R-:W-:Y:S01]  /*0360*/  SHF.R.U32.HI R6, RZ, 0x17, R11 ;  /* 0x00000017ff067819 */ /* 0x000fe2000001160b */
[----:B------:R-:W-:Y:S03]  /*0370*/  BSSY.RECONVERGENT B1, `(.L_x_3) ;  /* 0x0000029000017945 */ /* 0x000fe60003800200 */
[C---:B------:R-:W-:Y:S02]  /*0380*/  LOP3.LUT R7, R6.reuse, 0xe0, RZ, 0xc0, !PT ;  /* 0x000000e006077812 */ /* 0x040fe400078ec0ff */
[----:B------:R-:W-:Y:S02]  /*0390*/  LOP3.LUT P6, RZ, R6, 0x1f, RZ, 0xc0, !PT ;  /* 0x0000001f06ff7812 */ /* 0x000fe400078cc0ff */
[----:B------:R-:W-:-:S04]  /*03a0*/  IADD3 R7, PT, PT, R7, -0x80, RZ ;  /* 0xffffff8007077810 */ /* 0x000fc80007ffe0ff */
[----:B------:R-:W-:-:S05]  /*03b0*/  SHF.R.U32.HI R7, RZ, 0x5, R7 ;  /* 0x00000005ff077819 */ /* 0x000fca0000011607 */
[----:B------:R-:W-:-:S05]  /*03c0*/  IMAD.U32 R9, R7, -0x4, RZ ;  /* 0xfffffffc07097824 */ /* 0x000fca00078e00ff */
[C---:B------:R-:W-:Y:S02]  /*03d0*/  ISETP.EQ.AND P3, PT, R9.reuse, -0x18, PT ;  /* 0xffffffe80900780c */ /* 0x040fe40003f62270 */
[C---:B------:R-:W-:Y:S02]  /*03e0*/  ISETP.EQ.AND P4, PT, R9.reuse, -0x14, PT ;  /* 0xffffffec0900780c */ /* 0x040fe40003f82270 */
[C---:B------:R-:W-:Y:S02]  /*03f0*/  ISETP.EQ.AND P2, PT, R9.reuse, -0x10, PT ;  /* 0xfffffff00900780c */ /* 0x040fe40003f42270 */
[C---:B------:R-:W-:Y:S02]  /*0400*/  ISETP.EQ.AND P1, PT, R9.reuse, -0xc, PT ;  /* 0xfffffff40900780c */ /* 0x040fe40003f22270 */
[C---:B------:R-:W-:Y:S02]  /*0410*/  ISETP.EQ.AND P0, PT, R9.reuse, -0x8, PT ;  /* 0xfffffff80900780c */ /* 0x040fe40003f02270 */
[----:B------:R-:W-:-:S03]  /*0420*/  ISETP.EQ.AND P5, PT, R9, RZ, PT ;  /* 0x000000ff0900720c */ /* 0x000fc60003fa2270 */
[--C-:B------:R-:W-:Y:S01]  /*0430*/  @P3 IMAD.MOV.U32 R7, RZ, RZ, R4.reuse ;  /* 0x000000ffff073224 */ /* 0x100fe200078e0004 */
[C---:B------:R-:W-:Y:S01]  /*0440*/  ISETP.EQ.AND P3, PT, R9.reuse, -0x4, PT ;  /* 0xfffffffc0900780c */ /* 0x040fe20003f62270 */
[----:B------:R-:W-:Y:S02]  /*0450*/  @P4 IMAD.MOV.U32 R8, RZ, RZ, R4 ;  /* 0x000000ffff084224 */ /* 0x000fe400078e0004 */
[----:B------:R-:W-:Y:S01]  /*0460*/  @P4 IMAD.MOV.U32 R7, RZ, RZ, R19 ;  /* 0x000000ffff074224 */ /* 0x000fe200078e0013 */
[----:B------:R-:W-:Y:S01]  /*0470*/  ISETP.EQ.AND P4, PT, R9, 0x4, PT ;  /* 0x000000040900780c */ /* 0x000fe20003f82270 */
[----:B------:R-:W-:Y:S02]  /*0480*/  @P2 IMAD.MOV.U32 R7, RZ, RZ, R18 ;  /* 0x000000ffff072224 */ /* 0x000fe400078e0012 */
[----:B------:R-:W-:Y:S02]  /*0490*/  @P1 IMAD.MOV.U32 R7, RZ, RZ, R17 ;  /* 0x000000ffff071224 */ /* 0x000fe400078e0011 */
[----:B------:R-:W-:-:S02]  /*04a0*/  @P0 IMAD.MOV.U32 R7, RZ, RZ, R16 ;  /* 0x000000ffff070224 */ /* 0x000fc400078e0010 */
[----:B------:R-:W-:Y:S01]  /*04b0*/  @P2 IMAD.MOV.U32 R8, RZ, RZ, R19 ;  /* 0x000000ffff082224 */ /* 0x000fe200078e0013 */
[----:B------:R-:W-:Y:S01]  /*04c0*/  @P1 MOV R8, R18 ;  /* 0x0000001200081202 */ /* 0x000fe20000000f00 */
[----:B------:R-:W-:Y:S01]  /*04d0*/  @P3 IMAD.MOV.U32 R7, RZ, RZ, R15 ;  /* 0x000000ffff073224 */ /* 0x000fe200078e000f */
[----:B------:R-:W-:Y:S01]  /*04e0*/  @P5 MOV R7, R0 ;  /* 0x0000000000075202 */ /* 0x000fe20000000f00 */
[----:B------:R-:W-:Y:S02]  /*04f0*/  @P0 IMAD.MOV.U32 R8, RZ, RZ, R17 ;  /* 0x000000ffff080224 */ /* 0x000fe400078e0011 */
[----:B------:R-:W-:Y:S02]  /*0500*/  @P3 IMAD.MOV.U32 R8, RZ, RZ, R16 ;  /* 0x000000ffff083224 */ /* 0x000fe400078e0010 */
[----:B------:R-:W-:Y:S02]  /*0510*/  @P5 IMAD.MOV.U32 R8, RZ, RZ, R15 ;  /* 0x000000ffff085224 */ /* 0x000fe400078e000f */
[----:B------:R-:W-:-:S02]  /*0520*/  @P4 IMAD.MOV.U32 R8, RZ, RZ, R0 ;  /* 0x000000ffff084224 */ /* 0x000fc400078e0000 */
[----:B------:R-:W-:Y:S01]  /*0530*/  IMAD.MOV.U32 R10, RZ, RZ, R7 ;  /* 0x000000ffff0a7224 */ /* 0x000fe200078e0007 */
[----:B------:R-:W-:Y:S06]  /*0540*/  @!P6 BRA `(.L_x_4) ;  /* 0x00000000002ce947 */ /* 0x000fec0003800000 */
[----:B------:R-:W-:Y:S02]  /*0550*/  @P2 IMAD.MOV.U32 R7, RZ, RZ, R4 ;  /* 0x000000ffff072224 */ /* 0x000fe400078e0004 */
[----:B------:R-:W-:Y:S02]  /*0560*/  @P1 IMAD.MOV.U32 R7, RZ, RZ, R19 ;  /* 0x000000ffff071224 */ /* 0x000fe400078e0013 */
[----:B------:R-:W-:Y:S01]  /*0570*/  @P0 IMAD.MOV.U32 R7, RZ, RZ, R18 ;  /* 0x000000ffff070224 */ /* 0x000fe200078e0012 */
[----:B------:R-:W-:Y:S01]  /*0580*/  ISETP.EQ.AND P0, PT, R9, 0x8, PT ;  /* 0x000000080900780c */ /* 0x000fe20003f02270 */
[----:B------:R-:W-:Y:S01]  /*0590*/  @P3 IMAD.MOV.U32 R7, RZ, RZ, R17 ;  /* 0x000000ffff073224 */ /* 0x000fe200078e0011 */
[----:B------:R-:W-:Y:S01]  /*05a0*/  @P5 MOV R7, R16 ;  /* 0x0000001000075202 */ /* 0x000fe20000000f00 */
[----:B------:R-:W-:Y:S01]  /*05b0*/  @P4 IMAD.MOV.U32 R7, RZ, RZ, R15 ;  /* 0x000000ffff074224 */ /* 0x000fe200078e000f */
[----:B------:R-:W-:-:S04]  /*05c0*/  LOP3.LUT R9, R6, 0x1f, RZ, 0xc0, !PT ;  /* 0x0000001f06097812 */ /* 0x000fc800078ec0ff */
[----:B------:R-:W-:-:S05]  /*05d0*/  SHF.L.W.U32.HI R10, R8, R9, R10 ;  /* 0x00000009080a7219 */ /* 0x000fca0000010e0a */
[----:B------:R-:W-:-:S05]  /*05e0*/  @P0 IMAD.MOV.U32 R7, RZ, RZ, R0 ;  /* 0x000000ffff070224 */ /* 0x000fca00078e0000 */
[----:B------:R-:W-:-:S07]  /*05f0*/  SHF.L.W.U32.HI R8, R7, R9, R8 ;  /* 0x0000000907087219 */ /* 0x000fce0000010e08 */
.L_x_4:
[----:B------:R-:W-:Y:S05]  /*0600*/  BSYNC.RECONVERGENT B1 ;  /* 0x0000000000017941 */ /* 0x000fea0003800200 */
.L_x_3:
[C---:B------:R-:W-:Y:S01]  /*0610*/  SHF.L.W.U32.HI R12, R8.reuse, 0x2, R10 ;  /* 0x00000002080c7819 */ /* 0x040fe20000010e0a */
[----:B------:R-:W-:Y:S01]  /*0620*/  IMAD.SHL.U32 R8, R8, 0x4, RZ ;  /* 0x0000000408087824 */ /* 0x000fe200078e00ff */
[----:B------:R-:W-:Y:S01]  /*0630*/  UMOV UR6, 0x54442d19 ;  /* 0x54442d1900067882 */ /* 0x000fe20000000000 */
[----:B------:R-:W-:Y:S01]  /*0640*/  UMOV UR7, 0x3bf921fb ;  /* 0x3bf921fb00077882 */ /* 0x000fe20000000000 */
[----:B------:R-:W-:Y:S02]  /*0650*/  SHF.R.S32.HI R7, RZ, 0x1f, R12 ;  /* 0x0000001fff077819 */ /* 0x000fe4000001140c */
[----:B------:R-:W-:Y:S02]  /*0660*/  ISETP.GE.AND P0, PT, R11, RZ, PT ;  /* 0x000000ff0b00720c */ /* 0x000fe40003f06270 */
[C---:B------:R-:W-:Y:S02]  /*0670*/  LOP3.LUT R8, R7.reuse, R8, RZ, 0x3c, !PT ;  /* 0x0000000807087212 */ /* 0x040fe400078e3cff */
[----:B------:R-:W-:-:S02]  /*0680*/  LOP3.LUT R9, R7, R12, RZ, 0x3c, !PT ;  /* 0x0000000c07097212 */ /* 0x000fc400078e3cff */
[----:B------:R-:W-:Y:S02]  /*0690*/  SHF.R.U32.HI R0, RZ, 0x1e, R10 ;  /* 0x0000001eff007819 */ /* 0x000fe4000001160a */
[----:B------:R-:W0:Y:S01]  /*06a0*/  I2F.F64.S64 R6, R8 ;  /* 0x0000000800067312 */ /* 0x000e220000301c00 */
[C---:B------:R-:W-:Y:S02]  /*06b0*/  LOP3.LUT R10, R12.reuse, R11, RZ, 0x3c, !PT ;  /* 0x0000000b0c0a7212 */ /* 0x040fe400078e3cff */
[----:B------:R-:W-:Y:S02]  /*06c0*/  LEA.HI R0, R12, R0, RZ, 0x1 ;  /* 0x000000000c007211 */ /* 0x000fe400078f08ff */
[----:B------:R-:W-:-:S03]  /*06d0*/  ISETP.GE.AND P1, PT, R10, RZ, PT ;  /* 0x000000ff0a00720c */ /* 0x000fc60003f26270 */
[----:B------:R-:W-:-:S04]  /*06e0*/  IMAD.MOV R10, RZ, RZ, -R0 ;  /* 0x000000ffff0a7224 */ /* 0x000fc800078e0a00 */
[----:B------:R-:W-:Y:S01]  /*06f0*/  @!P0 IMAD.MOV.U32 R0, RZ, RZ, R10 ;  /* 0x000000ffff008224 */ /* 0x000fe200078e000a */
[----:B0-----:R-:W-:-:S10]  /*0700*/  DMUL R6, R6, UR6 ;  /* 0x0000000606067c28 */ /* 0x001fd40008000000 */
[----:B------:R-:W0:Y:S02]  /*0710*/  F2F.F32.F64 R6, R6 ;  /* 0x0000000600067310 */ /* 0x000e240000301000 */
[----:B0-----:R-:W-:-:S07]  /*0720*/  FSEL R8, -R6, R6, !P1 ;  /* 0x0000000606087208 */ /* 0x001fce0004800100 */
.L_x_1:
[----:B------:R-:W-:Y:S05]  /*0730*/  BSYNC.RECONVERGENT B0 ;  /* 0x0000000000007941 */ /* 0x000fea0003800200 */
.L_x_0:
[----:B------:R-:W-:Y:S02]  /*0740*/  IMAD.MOV.U32 R12, RZ, RZ, 0x37cbac00 ;  /* 0x37cbac00ff0c7424 */ /* 0x000fe400078e00ff */
[----:B------:R-:W-:Y:S01]  /*0750*/  FMUL R7, R8, R8 ;  /* 0x0000000808077220 */ /* 0x000fe20000400000 */
[C---:B------:R-:W-:Y:S01]  /*0760*/  LOP3.LUT R9, R0.reuse, 0x1, RZ, 0xc0, !PT ;  /* 0x0000000100097812 */ /* 0x040fe200078ec0ff */
[----:B------:R-:W-:Y:S01]  /*0770*/  IMAD.MOV.U32 R10, RZ, RZ, 0x3effffff ;  /* 0x3effffffff0a7424 */ /* 0x000fe200078e00ff */
[----:B------:R-:W-:Y:S01]  /*0780*/  MOV R13, 0x3d2aaabb ;  /* 0x3d2aaabb000d7802 */ /* 0x000fe20000000f00 */
[----:B------:R-:W-:Y:S01]  /*0790*/  FFMA R6, R7, R12, -0.0013887860113754868507 ;  /* 0xbab607ed07067423 */ /* 0x000fe2000000000c */
[----:B------:R-:W-:Y:S01]  /*07a0*/  ISETP.NE.U32.AND P0, PT, R9, 0x1, PT ;  /* 0x000000010900780c */ /* 0x000fe20003f05070 */
[----:B------:R-:W-:Y:S01]  /*07b0*/  BSSY.RECONVERGENT B0, `(.L_x_5) ;  /* 0x0000068000007945 */ /* 0x000fe20003800200 */
[----:B------:R-:W-:Y:S02]  /*07c0*/  LOP3.LUT P1, RZ, R0, 0x2, RZ, 0xc0, !PT ;  /* 0x0000000200ff7812 */ /* 0x000fe4000782c0ff */
[----:B------:R-:W-:-:S02]  /*07d0*/  FSEL R6, R6, -0.00019574658654164522886, !P0 ;  /* 0xb94d415306067808 */ /* 0x000fc40004000000 */
[----:B------:R-:W-:Y:S02]  /*07e0*/  FSEL R14, R13, 0.0083327032625675201416, !P0 ;  /* 0x3c0885e40d0e7808 */ /* 0x000fe40004000000 */
[----:B------:R-:W-:Y:S02]  /*07f0*/  FSEL R0, R8, 1, P0 ;  /* 0x3f80000008007808 */ /* 0x000fe40000000000 */
[----:B------:R-:W-:Y:S01]  /*0800*/  FSEL R21, -R10, -0.16666662693023681641, !P0 ;  /* 0xbe2aaaa80a157808 */ /* 0x000fe20004000100 */
[----:B------:R-:W-:Y:S01]  /*0810*/  FFMA R6, R7, R6, R14 ;  /* 0x0000000607067223 */ /* 0x000fe2000000000e */
[----:B------:R-:W-:Y:S01]  /*0820*/  FSETP.GE.AND P0, PT, |R11|, 105615, PT ;  /* 0x47ce47800b00780b */ /* 0x000fe20003f06200 */
[C---:B------:R-:W-:Y:S02]  /*0830*/  FFMA R9, R7.reuse, R0, RZ ;  /* 0x0000000007097223 */ /* 0x040fe400000000ff */
[----:B------:R-:W-:-:S04]  /*0840*/  FFMA R6, R7, R6, R21 ;  /* 0x0000000607067223 */ /* 0x000fc80000000015 */
[----:B------:R-:W-:-:S04]  /*0850*/  FFMA R14, R9, R6, R0 ;  /* 0x00000006090e7223 */ /* 0x000fc80000000000 */
[----:B------:R-:W-:Y:S02]  /*0860*/  @P1 FADD R14, RZ, -R14 ;  /* 0x8000000eff0e1221 */ /* 0x000fe40000000000 */
[----:B------:R-:W-:Y:S05]  /*0870*/  @!P0 BRA `(.L_x_6) ;  /* 0x00000004006c8947 */ /* 0x000fea0003800000 */
[----:B------:R-:W-:-:S13]  /*0880*/  FSETP.NEU.AND P0, PT, |R11|, +INF , PT ;  /* 0x7f8000000b00780b */ /* 0x000fda0003f0d200 */
[----:B------:R-:W-:Y:S01]  /*0890*/  @!P0 FMUL R2, RZ, R11 ;  /* 0x0000000bff028220 */ /* 0x000fe20000400000 */
[----:B------:R-:W-:Y:S01]  /*08a0*/  @!P0 IMAD.MOV.U32 R3, RZ, RZ, RZ ;  /* 0x000000ffff038224 */ /* 0x000fe200078e00ff */
[----:B------:R-:W-:Y:S06]  /*08b0*/  @!P0 BRA `(.L_x_6) ;  /* 0x00000004005c8947 */ /* 0x000fec0003800000 */
[----:B------:R-:W0:Y:S01]  /*08c0*/  LDC.64 R2, c[0x4][RZ] ;  /* 0x01000000ff027b82 */ /* 0x000e220000000a00 */
[----:B------:R-:W-:Y:S01]  /*08d0*/  IMAD.SHL.U32 R0, R11, 0x100, RZ ;  /* 0x000001000b007824 */ /* 0x000fe200078e00ff */
[----:B------:R-:W-:Y:S01]  /*08e0*/  UMOV UR5, URZ ;  /* 0x000000ff00057c82 */ /* 0x000fe20008000000 */
[----:B------:R-:W-:Y:S02]  /*08f0*/  IMAD.MOV.U32 R21, RZ, RZ, RZ ;  /* 0x000000ffff157224 */ /* 0x000fe400078e00ff */
[----:B------:R-:W-:Y:S01]  /*0900*/  IMAD.MOV.U32 R23, RZ, RZ, RZ ;  /* 0x000000ffff177224 */ /* 0x000fe200078e00ff */
[----:B------:R-:W-:-:S07]  /*0910*/  LOP3.LUT R25, R0, 0x80000000, RZ, 0xfc, !PT ;  /* 0x8000000000197812 */ /* 0x000fce00078efcff */
.L_x_7:
[----:B0-----:R-:W-:-:S06]  /*0920*/  IMAD.WIDE.U32 R6, R23, 0x4, R2 ;  /* 0x0000000417067825 */ /* 0x001fcc00078e0002 */
[----:B------:R-:W2:Y:S01]  /*0930*/  LDG.E.CONSTANT R6, desc[UR8][R6.64] ;  /* 0x0000000806067981 */ /* 0x000ea2000c1e9900 */
[C---:B------:R-:W-:Y:S01]  /*0940*/  IMAD.SHL.U32 R0, R23.reuse, 0x4, RZ ;  /* 0x0000000417007824 */ /* 0x040fe200078e00ff */
[----:B------:R-:W-:-:S04]  /*0950*/  IADD3 R23, PT, PT, R23, 0x1, RZ ;  /* 0x0000000117177810 */ /* 0x000fc80007ffe0ff */
[C---:B------:R-:W-:Y:S02]  /*0960*/  ISETP.EQ.AND P0, PT, R0.reuse, RZ, PT ;  /* 0x000000ff0000720c */ /* 0x040fe40003f02270 */
[C---:B------:R-:W-:Y:S02]  /*0970*/  ISETP.EQ.AND P5, PT, R0.reuse, 0x4, PT ;  /* 0x000000040000780c */ /* 0x040fe40003fa2270 */
[C---:B------:R-:W-:Y:S02]  /*0980*/  ISETP.EQ.AND P4, PT, R0.reuse, 0x8, PT ;  /* 0x000000080000780c */ /* 0x040fe40003f82270 */
[C---:B------:R-:W-:Y:S02]  /*0990*/  ISETP.EQ.AND P3, PT, R0.reuse, 0xc, PT ;  /* 0x0000000c0000780c */ /* 0x040fe40003f62270 */
[C---:B------:R-:W-:Y:S02]  /*09a0*/  ISETP.EQ.AND P2, PT, R0.reuse, 0x10, PT ;  /* 0x000000100000780c */ /* 0x040fe40003f42270 */
[----:B------:R-:W-:Y:S01]  /*09b0*/  ISETP.EQ.AND P1, PT, R0, 0x14, PT ;  /* 0x000000140000780c */ /* 0x000fe20003f22270 */
[----:B--2---:R-:W-:-:S03]  /*09c0*/  IMAD.WIDE.U32 R8, R6, R25, RZ ;  /* 0x0000001906087225 */ /* 0x004fc600078e00ff */
[----:B------:R-:W-:-:S04]  /*09d0*/  IADD3 R0, P6, PT, R8, R21, RZ ;  /* 0x0000001508007210 */ /* 0x000fc80007fde0ff */
[----:B------:R-:W-:Y:S01]  /*09e0*/  IADD3.X R21, PT, PT, R9, UR5, RZ, P6, !PT ;  /* 0x0000000509157c10 */ /* 0x000fe2000b7fe4ff */
[--C-:B------:R-:W-:Y:S01]  /*09f0*/  @P0 IMAD.MOV.U32 R4, RZ, RZ, R0.reuse ;  /* 0x000000ffff040224 */ /* 0x100fe200078e0000 */
[----:B------:R-:W-:Y:S01]  /*0a00*/  ISETP.NE.AND P6, PT, R23, 0x6, PT ;  /* 0x000000061700780c */ /* 0x000fe20003fc5270 */
[--C-:B------:R-:W-:Y:S02]  /*0a10*/  @P5 IMAD.MOV.U32 R19, RZ, RZ, R0.reuse ;  /* 0x000000ffff135224 */ /* 0x100fe400078e0000 */
[--C-:B------:R-:W-:Y:S02]  /*0a20*/  @P4 IMAD.MOV.U32 R18, RZ, RZ, R0.reuse ;  /* 0x000000ffff124224 */ /* 0x100fe400078e0000 */
[--C-:B------:R-:W-:Y:S02]  /*0a30*/  @P3 IMAD.MOV.U32 R17, RZ, RZ, R0.reuse ;  /* 0x000000ffff113224 */ /* 0x100fe400078e0000 */
[--C-:B------:R-:W-:Y:S02]  /*0a40*/  @P2 IMAD.MOV.U32 R16, RZ, RZ, R0.reuse ;  /* 0x000000ffff102224 */ /* 0x100fe400078e0000 */
[----:B------:R-:W-:-:S04]  /*0a50*/  @P1 IMAD.MOV.U32 R15, RZ, RZ, R0 ;  /* 0x000000ffff0f1224 */ /* 0x000fc800078e0000 */
[----:B------:R-:W-:Y:S05]  /*0a60*/  @P6 BRA `(.L_x_7) ;  /* 0xfffffffc00ac6947 */ /* 0x000fea000383ffff */
        /* <DEDUP_REMOVED lines=12> */
[----:B------:R-:W-:-:S03]  /*0b30*/  ISETP.EQ.AND P5, PT, R7, 0x4, PT ;  /* 0x000000040700780c */ /* 0x000fc60003fa2270 */
[--C-:B------:R-:W-:Y:S01]  /*0b40*/  @P3 IMAD.MOV.U32 R0, RZ, RZ, R4.reuse ;  /* 0x000000ffff003224 */ /* 0x100fe200078e0004 */
[C---:B------:R-:W-:Y:S01]  /*0b50*/  ISETP.EQ.AND P3, PT, R7.reuse, -0x4, PT ;  /* 0xfffffffc0700780c */ /* 0x040fe20003f62270 */
[----:B------:R-:W-:Y:S02]  /*0b60*/  @P4 IMAD.MOV.U32 R2, RZ, RZ, R4 ;  /* 0x000000ffff024224 */ /* 0x000fe400078e0004 */
[--C-:B------:R-:W-:Y:S01]  /*0b70*/  @P4 IMAD.MOV.U32 R0, RZ, RZ, R19.reuse ;  /* 0x000000ffff004224 */ /* 0x100fe200078e0013 */
[----:B------:R-:W-:Y:S01]  /*0b80*/  ISETP.EQ.AND P4, PT, R7, RZ, PT ;  /* 0x000000ff0700720c */ /* 0x000fe20003f82270 */
[----:B------:R-:W-:Y:S01]  /*0b90*/  @P2 IMAD.MOV.U32 R2, RZ, RZ, R19 ;  /* 0x000000ffff022224 */ /* 0x000fe200078e0013 */
[----:B------:R-:W-:Y:S01]  /*0ba0*/  @P1 MOV R2, R18 ;  /* 0x0000001200021202 */ /* 0x000fe20000000f00 */
[----:B------:R-:W-:Y:S02]  /*0bb0*/  @P2 IMAD.MOV.U32 R0, RZ, RZ, R18 ;  /* 0x000000ffff002224 */ /* 0x000fe400078e0012 */
[----:B------:R-:W-:-:S02]  /*0bc0*/  @P1 IMAD.MOV.U32 R0, RZ, RZ, R17 ;  /* 0x000000ffff001224 */ /* 0x000fc400078e0011 */
[----:B------:R-:W-:Y:S02]  /*0bd0*/  @P0 IMAD.MOV.U32 R2, RZ, RZ, R17 ;  /* 0x000000ffff020224 */ /* 0x000fe400078e0011 */
[--C-:B------:R-:W-:Y:S02]  /*0be0*/  @P0 IMAD.MOV.U32 R0, RZ, RZ, R16.reuse ;  /* 0x000000ffff000224 */ /* 0x100fe400078e0010 */
[----:B------:R-:W-:Y:S02]  /*0bf0*/  @P3 IMAD.MOV.U32 R2, RZ, RZ, R16 ;  /* 0x000000ffff023224 */ /* 0x000fe400078e0010 */
[--C-:B------:R-:W-:Y:S01]  /*0c00*/  @P3 IMAD.MOV.U32 R0, RZ, RZ, R15.reuse ;  /* 0x000000ffff003224 */ /* 0x100fe200078e000f */
[----:B------:R-:W-:Y:S01]  /*0c10*/  @P4 MOV R0, R21 ;  /* 0x0000001500004202 */ /* 0x000fe20000000f00 */
[----:B------:R-:W-:Y:S02]  /*0c20*/  @P4 IMAD.MOV.U32 R2, RZ, RZ, R15 ;  /* 0x000000ffff024224 */ /* 0x000fe400078e000f */
[----:B------:R-:W-:Y:S01]  /*0c30*/  @P5 IMAD.MOV.U32 R2, RZ, RZ, R21 ;  /* 0x000000ffff025224 */ /* 0x000fe200078e0015 */
[----:B------:R-:W-:Y:S06]  /*0c40*/  @!P6 BRA `(.L_x_9) ;  /* 0x00000000002ce947 */ /* 0x000fec0003800000 */
[----:B------:R-:W-:Y:S02]  /*0c50*/  @P2 IMAD.MOV.U32 R3, RZ, RZ, R4 ;  /* 0x000000ffff032224 */ /* 0x000fe400078e0004 */
[----:B------:R-:W-:Y:S02]  /*0c60*/  @P1 IMAD.MOV.U32 R3, RZ, RZ, R19 ;  /* 0x000000ffff031224 */ /* 0x000fe400078e0013 */
[----:B------:R-:W-:Y:S01]  /*0c70*/  @P0 IMAD.MOV.U32 R3, RZ, RZ, R18 ;  /* 0x000000ffff030224 */ /* 0x000fe200078e0012 */
[----:B------:R-:W-:Y:S01]  /*0c80*/  ISETP.EQ.AND P0, PT, R7, 0x8, PT ;  /* 0x000000080700780c */ /* 0x000fe20003f02270 */
[----:B------:R-:W-:Y:S01]  /*0c90*/  @P3 IMAD.MOV.U32 R3, RZ, RZ, R17 ;  /* 0x000000ffff033224 */ /* 0x000fe200078e0011 */
[----:B------:R-:W-:Y:S01]  /*0ca0*/  LOP3.LUT R7, R6, 0x1f, RZ, 0xc0, !PT ;  /* 0x0000001f06077812 */ /* 0x000fe200078ec0ff */
[----:B------:R-:W-:Y:S01]  /*0cb0*/  @P4 IMAD.MOV.U32 R3, RZ, RZ, R16 ;  /* 0x000000ffff034224 */ /* 0x000fe200078e0010 */
[----:B------:R-:W-:Y:S02]  /*0cc0*/  @P5 MOV R3, R15 ;  /* 0x0000000f00035202 */ /* 0x000fe40000000f00 */
[----:B------:R-:W-:-:S07]  /*0cd0*/  SHF.L.W.U32.HI R0, R2, R7, R0 ;  /* 0x0000000702007219 */ /* 0x000fce0000010e00 */
[----:B------:R-:W-:-:S05]  /*0ce0*/  @P0 IMAD.MOV.U32 R3, RZ, RZ, R21 ;  /* 0x000000ffff030224 */ /* 0x000fca00078e0015 */
[----:B------:R-:W-:-:S07]  /*0cf0*/  SHF.L.W.U32.HI R2, R3, R7, R2 ;  /* 0x0000000703027219 */ /* 0x000fce0000010e02 */
.L_x_9:
[----:B------:R-:W-:Y:S05]  /*0d00*/  BSYNC.RECONVERGENT B1 ;  /* 0x0000000000017941 */ /* 0x000fea0003800200 */
.L_x_8:
        /* <DEDUP_REMOVED lines=9> */
[C---:B------:R-:W-:Y:S02]  /*0da0*/  LOP3.LUT R11, R3.reuse, R11, RZ, 0x3c, !PT ;  /* 0x0000000b030b7212 */ /* 0x040fe400078e3cff */
[----:B------:R-:W0:Y:S01]  /*0db0*/  I2F.F64.S64 R6, R6 ;  /* 0x0000000600067312 */ /* 0x000e220000301c00 */
[----:B------:R-:W-:Y:S02]  /*0dc0*/  LEA.HI R3, R3, R0, RZ, 0x1 ;  /* 0x0000000003037211 */ /* 0x000fe400078f08ff */
[----:B------:R-:W-:-:S03]  /*0dd0*/  ISETP.GE.AND P0, PT, R11, RZ, PT ;  /* 0x000000ff0b00720c */ /* 0x000fc60003f06270 */
[----:B------:R-:W-:-:S04]  /*0de0*/  IMAD.MOV R0, RZ, RZ, -R3 ;  /* 0x000000ffff007224 */ /* 0x000fc800078e0a03 */
[----:B------:R-:W-:Y:S01]  /*0df0*/  @!P1 IMAD.MOV.U32 R3, RZ, RZ, R0 ;  /* 0x000000ffff039224 */ /* 0x000fe200078e0000 */
[----:B0-----:R-:W-:-:S10]  /*0e00*/  DMUL R8, R6, UR6 ;  /* 0x0000000606087c28 */ /* 0x001fd40008000000 */
[----:B------:R-:W0:Y:S02]  /*0e10*/  F2F.F32.F64 R8, R8 ;  /* 0x0000000800087310 */ /* 0x000e240000301000 */
[----:B0-----:R-:W-:-:S07]  /*0e20*/  FSEL R2, -R8, R8, !P0 ;  /* 0x0000000808027208 */ /* 0x001fce0004000100 */
.L_x_6:
[----:B------:R-:W-:Y:S05]  /*0e30*/  BSYNC.RECONVERGENT B0 ;  /* 0x0000000000007941 */ /* 0x000fea0003800200 */
.L_x_5:
[----:B------:R-:W-:Y:S01]  /*0e40*/  FMUL R7, R2, R2 ;  /* 0x0000000202077220 */ /* 0x000fe20000400000 */
[C---:B------:R-:W-:Y:S01]  /*0e50*/  LOP3.LUT R0, R3.reuse, 0x1, RZ, 0xc0, !PT ;  /* 0x0000000103007812 */ /* 0x040fe200078ec0ff */
[----:B------:R-:W-:Y:S01]  /*0e60*/  VIADD R3, R3, 0x1 ;  /* 0x0000000103037836 */ /* 0x000fe20000000000 */
[----:B------:R-:W-:Y:S01]  /*0e70*/  UIADD3 UR4, UPT, UPT, UR4, 0x1, URZ ;  /* 0x0000000104047890 */ /* 0x000fe2000fffe0ff */
[----:B------:R-:W-:Y:S01]  /*0e80*/  FFMA R12, R7, R12, -0.0013887860113754868507 ;  /* 0xbab607ed070c7423 */ /* 0x000fe2000000000c */
[----:B------:R-:W-:Y:S02]  /*0e90*/  ISETP.NE.U32.AND P0, PT, R0, 0x1, PT ;  /* 0x000000010000780c */ /* 0x000fe40003f05070 */
[----:B------:R-:W-:Y:S01]  /*0ea0*/  LOP3.LUT P1, RZ, R3, 0x2, RZ, 0xc0, !PT ;  /* 0x0000000203ff7812 */ /* 0x000fe2000782c0ff */
[----:B------:R-:W-:Y:S01]  /*0eb0*/  UISETP.NE.AND UP0, UPT, UR4, 0xf4240, UPT ;  /* 0x000f42400400788c */ /* 0x000fe2000bf05270 */
[----:B------:R-:W-:Y:S02]  /*0ec0*/  FSEL R6, R13, 0.0083327032625675201416, P0 ;  /* 0x3c0885e40d067808 */ /* 0x000fe40000000000 */
[----:B------:R-:W-:-:S02]  /*0ed0*/  FSEL R12, R12, -0.00019574658654164522886, P0 ;  /* 0xb94d41530c0c7808 */ /* 0x000fc40000000000 */
[----:B------:R-:W-:Y:S02]  /*0ee0*/  FSEL R0, R2, 1, !P0 ;  /* 0x3f80000002007808 */ /* 0x000fe40004000000 */
[----:B------:R-:W-:Y:S01]  /*0ef0*/  FSEL R9, -R10, -0.16666662693023681641, P0 ;  /* 0xbe2aaaa80a097808 */ /* 0x000fe20000000100 */
[C---:B------:R-:W-:Y:S02]  /*0f00*/  FFMA R6, R7.reuse, R12, R6 ;  /* 0x0000000c07067223 */ /* 0x040fe40000000006 */
[C---:B------:R-:W-:Y:S02]  /*0f10*/  FFMA R3, R7.reuse, R0, RZ ;  /* 0x0000000007037223 */ /* 0x040fe400000000ff */
[----:B------:R-:W-:-:S04]  /*0f20*/  FFMA R6, R7, R6, R9 ;  /* 0x0000000607067223 */ /* 0x000fc80000000009 */
[----:B------:R-:W-:-:S04]  /*0f30*/  FFMA R3, R3, R6, R0 ;  /* 0x0000000603037223 */ /* 0x000fc80000000000 */
[----:B------:R-:W-:-:S04]  /*0f40*/  @P1 FADD R3, RZ, -R3 ;  /* 0x80000003ff031221 */ /* 0x000fc80000000000 */
[----:B------:R-:W-:Y:S01]  /*0f50*/  FADD R11, R14, R3 ;  /* 0x000000030e0b7221 */ /* 0x000fe20000000000 */
[----:B------:R-:W-:Y:S06]  /*0f60*/  BRA.U UP0, `(.L_x_10) ;  /* 0xfffffff100447547 */ /* 0x000fec000b83ffff */
[----:B------:R-:W0:Y:S02]  /*0f70*/  LDC.64 R2, c[0x0][0x380] ;  /* 0x0000e000ff027b82 */ /* 0x000e240000000a00 */
[----:B0-----:R-:W-:-:S05]  /*0f80*/  IMAD.WIDE R2, R5, 0x4, R2 ;  /* 0x0000000405027825 */ /* 0x001fca00078e0202 */
[----:B------:R-:W-:Y:S01]  /*0f90*/  STG.E desc[UR8][R2.64], R11 ;  /* 0x0000000b02007986 */ /* 0x000fe2000c101908 */
[----:B------:R-:W-:Y:S05]  /*0fa0*/  EXIT ;  /* 0x000000000000794d */ /* 0x000fea0003800000 */
.L_x_11:
[----:B------:R-:W-:-:S00]  /*0fb0*/  BRA `(.L_x_11) ;  /* 0xfffffffc00fc7947 */ /* 0x000fc0000383ffff */
[----:B------:R-:W-:-:S00]  /*0fc0*/  NOP ;  /* 0x0000000000007918 */ /* 0x000fc00000000000 */
        /* <DEDUP_REMOVED lines=11> */
.L_x_12:


//--------------------- .nv.global.init           --------------------------
	.section	.nv.global.init,"aw",@progbits
	.align	4
.nv.global.init:
	.type		__cudart_i2opi_f,@object
	.size		__cudart_i2opi_f,(.L_0 - __cudart_i2opi_f)
__cudart_i2opi_f:
        /*0000*/ 	.byte	0x41, 0x90, 0x43, 0x3c, 0x99, 0x95, 0x62, 0xdb, 0xc0, 0xdd, 0x34, 0xf5, 0xd1, 0x57, 0x27, 0xfc
        /*0010*/ 	.byte	0x29, 0x15, 0x44, 0x4e, 0x6e, 0x83, 0xf9, 0xa2
.L_0:


//--------------------- .nv.shared.reserved.0     --------------------------
	.section	.nv.shared.reserved.0,"aw",@nobits
	.weak		__nv_reservedSMEM_offset_0_alias
	.size		__nv_reservedSMEM_offset_0_alias, 0, 64
	.other		__nv_reservedSMEM_offset_0_alias,@"STO_CUDA_RESERVED_SHARED STV_DEFAULT"
__nv_reservedSMEM_offset_0_alias:
	.zero		0
	.zero		64


//--------------------- .nv.constant0._Z13stress_kernelPf --------------------------
	.section	.nv.constant0._Z13stress_kernelPf,"a",@progbits
	.sectionflags	@""
	.align	4
.nv.constant0._Z13stress_kernelPf:
	.zero		904


//--------------------- SYMBOLS --------------------------

	.type		.nv.reservedSmem.offset0,@object
	.size		.nv.reservedSmem.offset0,0x4
